//
// Generated by NVIDIA NVVM Compiler
//
// Compiler Build ID: CL-36424714
// Cuda compilation tools, release 13.0, V13.0.88
// Based on NVVM 20.0.0
//

.version 9.0
.target sm_100
.address_size 64

	// .globl	_Z10vectorAddiPiS_S_i

.visible .entry _Z10vectorAddiPiS_S_i(
	.param .u64 .ptr .align 1 _Z10vectorAddiPiS_S_i_param_0,
	.param .u64 .ptr .align 1 _Z10vectorAddiPiS_S_i_param_1,
	.param .u64 .ptr .align 1 _Z10vectorAddiPiS_S_i_param_2,
	.param .u32 _Z10vectorAddiPiS_S_i_param_3
)
{
	.reg .pred 	%p<2>;
	.reg .b32 	%r<6>;
	.reg .b64 	%rd<11>;

	ld.param.u64 	%rd1, [_Z10vectorAddiPiS_S_i_param_0];
	ld.param.u64 	%rd2, [_Z10vectorAddiPiS_S_i_param_1];
	ld.param.u64 	%rd3, [_Z10vectorAddiPiS_S_i_param_2];
	ld.param.u32 	%r2, [_Z10vectorAddiPiS_S_i_param_3];
	mov.u32 	%r1, %tid.x;
	setp.ge.s32 	%p1, %r1, %r2;
	@%p1 bra 	$L__BB0_2;
	cvta.to.global.u64 	%rd4, %rd1;
	cvta.to.global.u64 	%rd5, %rd2;
	cvta.to.global.u64 	%rd6, %rd3;
	mul.wide.u32 	%rd7, %r1, 4;
	add.s64 	%rd8, %rd4, %rd7;
	ld.global.u32 	%r3, [%rd8];
	add.s64 	%rd9, %rd5, %rd7;
	ld.global.u32 	%r4, [%rd9];
	add.s32 	%r5, %r4, %r3;
	add.s64 	%rd10, %rd6, %rd7;
	st.global.u32 	[%rd10], %r5;
$L__BB0_2:
	ret;

}


// ===== COMPILED SASS (sm_100) =====

	.target	sm_100

	.elftype	@"ET_EXEC"


//--------------------- .note.nv.tkinfo           --------------------------
	.section	.note.nv.tkinfo,"",@"SHT_NOTE"
	.sectionflags	@"SHF_NOTE_NV_TKINFO"
	.tkinfo
        /*0018*/ 	.word	0x00000002
        /*0030*/ 	.string	""
        /*0030*/ 	.string	"ptxas"
        /*0030*/ 	.string	"Cuda compilation tools, release 13.0, V13.0.88"
        /*0030*/ 	.string	"Build cuda_13.0.r13.0/compiler.36424714_0"
        /*0030*/ 	.string	"-arch sm_100 -m 64 "



//--------------------- .note.nv.cuinfo           --------------------------
	.section	.note.nv.cuinfo,"",@"SHT_NOTE"
	.sectionflags	@"SHF_NOTE_NV_CUINFO"
        /*0018*/ 	.short	0x0002
        /*001a*/ 	.short	0x0064
        /*001c*/ 	.short	0x0082
	.zero		2


//--------------------- .nv.info                  --------------------------
	.section	.nv.info,"",@"SHT_CUDA_INFO"
	.align	4


	//----- nvinfo : EIATTR_REGCOUNT
	.align		4
        /*0000*/ 	.byte	0x04, 0x2f
        /*0002*/ 	.short	(.L_1 - .L_0)
	.align		4
.L_0:
        /*0004*/ 	.word	index@(_Z10vectorAddiPiS_S_i)
        /*0008*/ 	.word	0x0000000c


	//----- nvinfo : EIATTR_FRAME_SIZE
	.align		4
.L_1:
        /*000c*/ 	.byte	0x04, 0x11
        /*000e*/ 	.short	(.L_3 - .L_2)
	.align		4
.L_2:
        /*0010*/ 	.word	index@(_Z10vectorAddiPiS_S_i)
        /*0014*/ 	.word	0x00000000


	//----- nvinfo : EIATTR_MIN_STACK_SIZE
	.align		4
.L_3:
        /*0018*/ 	.byte	0x04, 0x12
        /*001a*/ 	.short	(.L_5 - .L_4)
	.align		4
.L_4:
        /*001c*/ 	.word	index@(_Z10vectorAddiPiS_S_i)
        /*0020*/ 	.word	0x00000000
.L_5:


//--------------------- .nv.compat                --------------------------
	.section	.nv.compat,"",@"SHT_CUDA_COMPAT_INFO"
	.align	4
        /*0000*/ 	.byte	0x02, 0x09, 0x00, 0x00, 0x02, 0x02, 0x01, 0x00, 0x02, 0x05, 0x05, 0x00, 0x03, 0x07, 0x01, 0x01
        /*0010*/ 	.byte	0x02, 0x03, 0x00, 0x00, 0x02, 0x06, 0x01, 0x00, 0x04, 0x0b, 0x08, 0x00, 0x09, 0x00, 0x00, 0x00
        /*0020*/ 	.byte	0x00, 0x00, 0x00, 0x00


//--------------------- .nv.info._Z10vectorAddiPiS_S_i --------------------------
	.section	.nv.info._Z10vectorAddiPiS_S_i,"",@"SHT_CUDA_INFO"
	.sectionflags	@""
	.align	4


	//----- nvinfo : EIATTR_CUDA_API_VERSION
	.align		4
        /*0000*/ 	.byte	0x04, 0x37
        /*0002*/ 	.short	(.L_7 - .L_6)
.L_6:
        /*0004*/ 	.word	0x00000082


	//----- nvinfo : EIATTR_KPARAM_INFO
	.align		4
.L_7:
        /*0008*/ 	.byte	0x04, 0x17
        /*000a*/ 	.short	(.L_9 - .L_8)
.L_8:
        /*000c*/ 	.word	0x00000000
        /*0010*/ 	.short	0x0003
        /*0012*/ 	.short	0x0018
        /*0014*/ 	.byte	0x00, 0xf0, 0x11, 0x00


	//----- nvinfo : EIATTR_KPARAM_INFO
	.align		4
.L_9:
        /*0018*/ 	.byte	0x04, 0x17
        /*001a*/ 	.short	(.L_11 - .L_10)
.L_10:
        /*001c*/ 	.word	0x00000000
        /*0020*/ 	.short	0x0002
        /*0022*/ 	.short	0x0010
        /*0024*/ 	.byte	0x00, 0xf5, 0x21, 0x00


	//----- nvinfo : EIATTR_KPARAM_INFO
	.align		4
.L_11:
        /*0028*/ 	.byte	0x04, 0x17
        /*002a*/ 	.short	(.L_13 - .L_12)
.L_12:
        /*002c*/ 	.word	0x00000000
        /*0030*/ 	.short	0x0001
        /*0032*/ 	.short	0x0008
        /*0034*/ 	.byte	0x00, 0xf5, 0x21, 0x00


	//----- nvinfo : EIATTR_KPARAM_INFO
	.align		4
.L_13:
        /*0038*/ 	.byte	0x04, 0x17
        /*003a*/ 	.short	(.L_15 - .L_14)
.L_14:
        /*003c*/ 	.word	0x00000000
        /*0040*/ 	.short	0x0000
        /*0042*/ 	.short	0x0000
        /*0044*/ 	.byte	0x00, 0xf5, 0x21, 0x00


	//----- nvinfo : EIATTR_SPARSE_MMA_MASK
	.align		4
.L_15:
        /*0048*/ 	.byte	0x03, 0x50
        /*004a*/ 	.short	0x0000


	//----- nvinfo : EIATTR_MAXREG_COUNT
	.align		4
        /*004c*/ 	.byte	0x03, 0x1b
        /*004e*/ 	.short	0x00ff


	//----- nvinfo : EIATTR_MERCURY_ISA_VERSION
	.align		4
        /*0050*/ 	.byte	0x03, 0x5f
        /*0052*/ 	.short	0x0101


	//----- nvinfo : EIATTR_VRC_CTA_INIT_COUNT
	.align		4
        /*0054*/ 	.byte	0x02, 0x4a
	.zero		1
	.zero		1


	//----- nvinfo : EIATTR_EXIT_INSTR_OFFSETS
	.align		4
        /*0058*/ 	.byte	0x04, 0x1c
        /*005a*/ 	.short	(.L_17 - .L_16)


	//   ....[0]....
.L_16:
        /*005c*/ 	.word	0x00000040


	//   ....[1]....
        /*0060*/ 	.word	0x00000100


	//----- nvinfo : EIATTR_CBANK_PARAM_SIZE
	.align		4
.L_17:
        /*0064*/ 	.byte	0x03, 0x19
        /*0066*/ 	.short	0x001c


	//----- nvinfo : EIATTR_PARAM_CBANK
	.align		4
        /*0068*/ 	.byte	0x04, 0x0a
        /*006a*/ 	.short	(.L_19 - .L_18)
	.align		4
.L_18:
        /*006c*/ 	.word	index@(.nv.constant0._Z10vectorAddiPiS_S_i)
        /*0070*/ 	.short	0x0380
        /*0072*/ 	.short	0x001c


	//----- nvinfo : EIATTR_SW_WAR
	.align		4
.L_19:
        /*0074*/ 	.byte	0x04, 0x36
        /*0076*/ 	.short	(.L_21 - .L_20)
.L_20:
        /*0078*/ 	.word	0x00000008
.L_21:


//--------------------- .nv.callgraph             --------------------------
	.section	.nv.callgraph,"",@"SHT_CUDA_CALLGRAPH"
	.align	4
	.sectionentsize	8
	.align		4
        /*0000*/ 	.word	0x00000000
	.align		4
        /*0004*/ 	.word	0xffffffff
	.align		4
        /*0008*/ 	.word	0x00000000
	.align		4
        /*000c*/ 	.word	0xfffffffe
	.align		4
        /*0010*/ 	.word	0x00000000
	.align		4
        /*0014*/ 	.word	0xfffffffd
	.align		4
        /*0018*/ 	.word	0x00000000
	.align		4
        /*001c*/ 	.word	0xfffffffc


//--------------------- .text._Z10vectorAddiPiS_S_i --------------------------
	.section	.text._Z10vectorAddiPiS_S_i,"ax",@progbits
	.align	128
        .global         _Z10vectorAddiPiS_S_i
        .type           _Z10vectorAddiPiS_S_i,@function
        .size           _Z10vectorAddiPiS_S_i,(.L_x_1 - _Z10vectorAddiPiS_S_i)
        .other          _Z10vectorAddiPiS_S_i,@"STO_CUDA_ENTRY STV_DEFAULT"
_Z10vectorAddiPiS_S_i:
.text._Z10vectorAddiPiS_S_i:
[----:B------:R-:W-:Y:S01]  /*0000*/  LDC R1, c[0x0][0x37c] ;  /* 0x0000df00ff017b82 */ /* 0x000fe20000000800 */
[----:B------:R-:W0:Y:S01]  /*0010*/  S2R R9, SR_TID.X ;  /* 0x0000000000097919 */ /* 0x000e220000002100 */
[----:B------:R-:W0:Y:S02]  /*0020*/  LDCU UR4, c[0x0][0x398] ;  /* 0x00007300ff0477ac */ /* 0x000e240008000800 */
[----:B0-----:R-:W-:-:S13]  /*0030*/  ISETP.GE.AND P0, PT, R9, UR4, PT ;  /* 0x0000000409007c0c */ /* 0x001fda000bf06270 */
[----:B------:R-:W-:Y:S05]  /*0040*/  @P0 EXIT ;  /* 0x000000000000094d */ /* 0x000fea0003800000 */
[----:B------:R-:W0:Y:S01]  /*0050*/  LDC.64 R2, c[0x0][0x380] ;  /* 0x0000e000ff027b82 */ /* 0x000e220000000a00 */
[----:B------:R-:W1:Y:S07]  /*0060*/  LDCU.64 UR4, c[0x0][0x358] ;  /* 0x00006b00ff0477ac */ /* 0x000e6e0008000a00 */
[----:B------:R-:W2:Y:S08]  /*0070*/  LDC.64 R4, c[0x0][0x388] ;  /* 0x0000e200ff047b82 */ /* 0x000eb00000000a00 */
[----:B------:R-:W3:Y:S01]  /*0080*/  LDC.64 R6, c[0x0][0x390] ;  /* 0x0000e400ff067b82 */ /* 0x000ee20000000a00 */
[----:B0-----:R-:W-:-:S06]  /*0090*/  IMAD.WIDE.U32 R2, R9, 0x4, R2 ;  /* 0x0000000409027825 */ /* 0x001fcc00078e0002 */
[----:B-1----:R-:W4:Y:S01]  /*00a0*/  LDG.E R2, desc[UR4][R2.64] ;  /* 0x0000000402027981 */ /* 0x002f22000c1e1900 */
[----:B--2---:R-:W-:-:S06]  /*00b0*/  IMAD.WIDE.U32 R4, R9, 0x4, R4 ;  /* 0x0000000409047825 */ /* 0x004fcc00078e0004 */
[----:B------:R-:W4:Y:S01]  /*00c0*/  LDG.E R5, desc[UR4][R4.64] ;  /* 0x0000000404057981 */ /* 0x000f22000c1e1900 */
[----:B---3--:R-:W-:Y:S01]  /*00d0*/  IMAD.WIDE.U32 R6, R9, 0x4, R6 ;  /* 0x0000000409067825 */ /* 0x008fe200078e0006 */
[----:B----4-:R-:W-:-:S05]  /*00e0*/  IADD3 R9, PT, PT, R2, R5, RZ ;  /* 0x0000000502097210 */ /* 0x010fca0007ffe0ff */
[----:B------:R-:W-:Y:S01]  /*00f0*/  STG.E desc[UR4][R6.64], R9 ;  /* 0x0000000906007986 */ /* 0x000fe2000c101904 */
[----:B------:R-:W-:Y:S05]  /*0100*/  EXIT ;  /* 0x000000000000794d */ /* 0x000fea0003800000 */
.L_x_0:
[----:B------:R-:W-:-:S00]  /*0110*/  BRA `(.L_x_0) ;  /* 0xfffffffc00fc7947 */ /* 0x000fc0000383ffff */
[----:B------:R-:W-:-:S00]  /*0120*/  NOP ;  /* 0x0000000000007918 */ /* 0x000fc00000000000 */
        /* <DEDUP_REMOVED lines=13> */
.L_x_1:


//--------------------- .nv.shared.reserved.0     --------------------------
	.section	.nv.shared.reserved.0,"aw",@nobits
	.weak		__nv_reservedSMEM_offset_0_alias
	.size		__nv_reservedSMEM_offset_0_alias, 0, 64
	.other		__nv_reservedSMEM_offset_0_alias,@"STO_CUDA_RESERVED_SHARED STV_DEFAULT"
__nv_reservedSMEM_offset_0_alias:
	.zero		0
	.zero		64


//--------------------- .nv.constant0._Z10vectorAddiPiS_S_i --------------------------
	.section	.nv.constant0._Z10vectorAddiPiS_S_i,"a",@progbits
	.sectionflags	@""
	.align	4
.nv.constant0._Z10vectorAddiPiS_S_i:
	.zero		924


//--------------------- SYMBOLS --------------------------

	.type		.nv.reservedSmem.offset0,@object
	.size		.nv.reservedSmem.offset0,0x4
